//
// Generated by NVIDIA NVVM Compiler
//
// Compiler Build ID: CL-36424714
// Cuda compilation tools, release 13.0, V13.0.88
// Based on NVVM 20.0.0
//

.version 9.0
.target sm_100
.address_size 64

	// .globl	_Z18filter_hash_kernelPfPjii

.visible .entry _Z18filter_hash_kernelPfPjii(
	.param .u64 .ptr .align 1 _Z18filter_hash_kernelPfPjii_param_0,
	.param .u64 .ptr .align 1 _Z18filter_hash_kernelPfPjii_param_1,
	.param .u32 _Z18filter_hash_kernelPfPjii_param_2,
	.param .u32 _Z18filter_hash_kernelPfPjii_param_3
)
{
	.reg .pred 	%p<40>;
	.reg .b32 	%r<187>;
	.reg .b32 	%f<30>;
	.reg .b64 	%rd<15>;

	ld.param.u64 	%rd3, [_Z18filter_hash_kernelPfPjii_param_0];
	ld.param.u64 	%rd2, [_Z18filter_hash_kernelPfPjii_param_1];
	ld.param.u32 	%r37, [_Z18filter_hash_kernelPfPjii_param_2];
	ld.param.u32 	%r36, [_Z18filter_hash_kernelPfPjii_param_3];
	cvta.to.global.u64 	%rd1, %rd3;
	mov.u32 	%r38, %ctaid.x;
	mov.u32 	%r39, %ntid.x;
	mov.u32 	%r40, %tid.x;
	mad.lo.s32 	%r1, %r38, %r39, %r40;
	setp.ge.s32 	%p1, %r1, %r37;
	@%p1 bra 	$L__BB0_15;
	mul.lo.s32 	%r2, %r36, %r1;
	setp.lt.s32 	%p2, %r36, 1;
	mov.b32 	%r186, 0;
	@%p2 bra 	$L__BB0_14;
	and.b32  	%r3, %r36, 15;
	setp.lt.u32 	%p3, %r36, 16;
	mov.b32 	%r177, 0;
	mov.u32 	%r186, %r177;
	@%p3 bra 	$L__BB0_5;
	and.b32  	%r177, %r36, 2147483632;
	mov.b32 	%r171, 0;
	mov.u32 	%r186, %r171;
$L__BB0_4:
	.pragma "nounroll";
	add.s32 	%r45, %r171, %r2;
	mul.wide.s32 	%rd4, %r45, 4;
	add.s64 	%rd5, %rd1, %rd4;
	ld.global.f32 	%f1, [%rd5];
	setp.gt.f32 	%p4, %f1, 0f00000000;
	not.b32 	%r46, %r171;
	add.s32 	%r47, %r36, %r46;
	mov.b32 	%r48, 1;
	shl.b32 	%r49, %r48, %r47;
	selp.b32 	%r50, %r49, 0, %p4;
	or.b32  	%r51, %r50, %r186;
	ld.global.f32 	%f2, [%rd5+4];
	setp.gt.f32 	%p5, %f2, 0f00000000;
	sub.s32 	%r52, %r36, %r171;
	add.s32 	%r53, %r52, -2;
	shl.b32 	%r54, %r48, %r53;
	selp.b32 	%r55, %r54, 0, %p5;
	or.b32  	%r56, %r55, %r51;
	ld.global.f32 	%f3, [%rd5+8];
	setp.gt.f32 	%p6, %f3, 0f00000000;
	add.s32 	%r57, %r52, -3;
	shl.b32 	%r58, %r48, %r57;
	selp.b32 	%r59, %r58, 0, %p6;
	or.b32  	%r60, %r59, %r56;
	ld.global.f32 	%f4, [%rd5+12];
	setp.gt.f32 	%p7, %f4, 0f00000000;
	add.s32 	%r61, %r52, -4;
	shl.b32 	%r62, %r48, %r61;
	selp.b32 	%r63, %r62, 0, %p7;
	or.b32  	%r64, %r63, %r60;
	ld.global.f32 	%f5, [%rd5+16];
	setp.gt.f32 	%p8, %f5, 0f00000000;
	add.s32 	%r65, %r52, -5;
	shl.b32 	%r66, %r48, %r65;
	selp.b32 	%r67, %r66, 0, %p8;
	or.b32  	%r68, %r67, %r64;
	ld.global.f32 	%f6, [%rd5+20];
	setp.gt.f32 	%p9, %f6, 0f00000000;
	add.s32 	%r69, %r52, -6;
	shl.b32 	%r70, %r48, %r69;
	selp.b32 	%r71, %r70, 0, %p9;
	or.b32  	%r72, %r71, %r68;
	ld.global.f32 	%f7, [%rd5+24];
	setp.gt.f32 	%p10, %f7, 0f00000000;
	add.s32 	%r73, %r52, -7;
	shl.b32 	%r74, %r48, %r73;
	selp.b32 	%r75, %r74, 0, %p10;
	or.b32  	%r76, %r75, %r72;
	ld.global.f32 	%f8, [%rd5+28];
	setp.gt.f32 	%p11, %f8, 0f00000000;
	add.s32 	%r77, %r52, -8;
	shl.b32 	%r78, %r48, %r77;
	selp.b32 	%r79, %r78, 0, %p11;
	or.b32  	%r80, %r79, %r76;
	ld.global.f32 	%f9, [%rd5+32];
	setp.gt.f32 	%p12, %f9, 0f00000000;
	add.s32 	%r81, %r52, -9;
	shl.b32 	%r82, %r48, %r81;
	selp.b32 	%r83, %r82, 0, %p12;
	or.b32  	%r84, %r83, %r80;
	ld.global.f32 	%f10, [%rd5+36];
	setp.gt.f32 	%p13, %f10, 0f00000000;
	add.s32 	%r85, %r52, -10;
	shl.b32 	%r86, %r48, %r85;
	selp.b32 	%r87, %r86, 0, %p13;
	or.b32  	%r88, %r87, %r84;
	ld.global.f32 	%f11, [%rd5+40];
	setp.gt.f32 	%p14, %f11, 0f00000000;
	add.s32 	%r89, %r52, -11;
	shl.b32 	%r90, %r48, %r89;
	selp.b32 	%r91, %r90, 0, %p14;
	or.b32  	%r92, %r91, %r88;
	ld.global.f32 	%f12, [%rd5+44];
	setp.gt.f32 	%p15, %f12, 0f00000000;
	add.s32 	%r93, %r52, -12;
	shl.b32 	%r94, %r48, %r93;
	selp.b32 	%r95, %r94, 0, %p15;
	or.b32  	%r96, %r95, %r92;
	ld.global.f32 	%f13, [%rd5+48];
	setp.gt.f32 	%p16, %f13, 0f00000000;
	add.s32 	%r97, %r52, -13;
	shl.b32 	%r98, %r48, %r97;
	selp.b32 	%r99, %r98, 0, %p16;
	or.b32  	%r100, %r99, %r96;
	ld.global.f32 	%f14, [%rd5+52];
	setp.gt.f32 	%p17, %f14, 0f00000000;
	add.s32 	%r101, %r52, -14;
	shl.b32 	%r102, %r48, %r101;
	selp.b32 	%r103, %r102, 0, %p17;
	or.b32  	%r104, %r103, %r100;
	ld.global.f32 	%f15, [%rd5+56];
	setp.gt.f32 	%p18, %f15, 0f00000000;
	add.s32 	%r105, %r52, -15;
	shl.b32 	%r106, %r48, %r105;
	selp.b32 	%r107, %r106, 0, %p18;
	or.b32  	%r108, %r107, %r104;
	ld.global.f32 	%f16, [%rd5+60];
	setp.gt.f32 	%p19, %f16, 0f00000000;
	add.s32 	%r109, %r52, -16;
	shl.b32 	%r110, %r48, %r109;
	selp.b32 	%r111, %r110, 0, %p19;
	or.b32  	%r186, %r111, %r108;
	add.s32 	%r171, %r171, 16;
	setp.ne.s32 	%p20, %r171, %r177;
	@%p20 bra 	$L__BB0_4;
$L__BB0_5:
	setp.eq.s32 	%p21, %r3, 0;
	@%p21 bra 	$L__BB0_14;
	and.b32  	%r12, %r36, 7;
	setp.lt.u32 	%p22, %r3, 8;
	@%p22 bra 	$L__BB0_8;
	add.s32 	%r113, %r177, %r2;
	mul.wide.s32 	%rd6, %r113, 4;
	add.s64 	%rd7, %rd1, %rd6;
	ld.global.f32 	%f17, [%rd7];
	setp.gt.f32 	%p23, %f17, 0f00000000;
	not.b32 	%r114, %r177;
	add.s32 	%r115, %r36, %r114;
	mov.b32 	%r116, 1;
	shl.b32 	%r117, %r116, %r115;
	selp.b32 	%r118, %r117, 0, %p23;
	ld.global.f32 	%f18, [%rd7+4];
	setp.gt.f32 	%p24, %f18, 0f00000000;
	sub.s32 	%r119, %r36, %r177;
	add.s32 	%r120, %r119, -2;
	shl.b32 	%r121, %r116, %r120;
	selp.b32 	%r122, %r121, 0, %p24;
	or.b32  	%r123, %r118, %r122;
	ld.global.f32 	%f19, [%rd7+8];
	setp.gt.f32 	%p25, %f19, 0f00000000;
	add.s32 	%r124, %r119, -3;
	shl.b32 	%r125, %r116, %r124;
	selp.b32 	%r126, %r125, 0, %p25;
	or.b32  	%r127, %r123, %r126;
	ld.global.f32 	%f20, [%rd7+12];
	setp.gt.f32 	%p26, %f20, 0f00000000;
	add.s32 	%r128, %r119, -4;
	shl.b32 	%r129, %r116, %r128;
	selp.b32 	%r130, %r129, 0, %p26;
	or.b32  	%r131, %r127, %r130;
	ld.global.f32 	%f21, [%rd7+16];
	setp.gt.f32 	%p27, %f21, 0f00000000;
	add.s32 	%r132, %r119, -5;
	shl.b32 	%r133, %r116, %r132;
	selp.b32 	%r134, %r133, 0, %p27;
	or.b32  	%r135, %r131, %r134;
	ld.global.f32 	%f22, [%rd7+20];
	setp.gt.f32 	%p28, %f22, 0f00000000;
	add.s32 	%r136, %r119, -6;
	shl.b32 	%r137, %r116, %r136;
	selp.b32 	%r138, %r137, 0, %p28;
	or.b32  	%r139, %r135, %r138;
	ld.global.f32 	%f23, [%rd7+24];
	setp.gt.f32 	%p29, %f23, 0f00000000;
	add.s32 	%r140, %r119, -7;
	shl.b32 	%r141, %r116, %r140;
	selp.b32 	%r142, %r141, 0, %p29;
	or.b32  	%r143, %r139, %r142;
	ld.global.f32 	%f24, [%rd7+28];
	setp.gt.f32 	%p30, %f24, 0f00000000;
	add.s32 	%r144, %r119, -8;
	shl.b32 	%r145, %r116, %r144;
	selp.b32 	%r146, %r145, 0, %p30;
	or.b32  	%r147, %r143, %r146;
	or.b32  	%r186, %r147, %r186;
	add.s32 	%r177, %r177, 8;
$L__BB0_8:
	setp.eq.s32 	%p31, %r12, 0;
	@%p31 bra 	$L__BB0_14;
	and.b32  	%r18, %r36, 3;
	setp.lt.u32 	%p32, %r12, 4;
	@%p32 bra 	$L__BB0_11;
	add.s32 	%r149, %r177, %r2;
	mul.wide.s32 	%rd8, %r149, 4;
	add.s64 	%rd9, %rd1, %rd8;
	ld.global.f32 	%f25, [%rd9];
	setp.gt.f32 	%p33, %f25, 0f00000000;
	not.b32 	%r150, %r177;
	add.s32 	%r151, %r36, %r150;
	mov.b32 	%r152, 1;
	shl.b32 	%r153, %r152, %r151;
	selp.b32 	%r154, %r153, 0, %p33;
	ld.global.f32 	%f26, [%rd9+4];
	setp.gt.f32 	%p34, %f26, 0f00000000;
	sub.s32 	%r155, %r36, %r177;
	add.s32 	%r156, %r155, -2;
	shl.b32 	%r157, %r152, %r156;
	selp.b32 	%r158, %r157, 0, %p34;
	or.b32  	%r159, %r154, %r158;
	ld.global.f32 	%f27, [%rd9+8];
	setp.gt.f32 	%p35, %f27, 0f00000000;
	add.s32 	%r160, %r155, -3;
	shl.b32 	%r161, %r152, %r160;
	selp.b32 	%r162, %r161, 0, %p35;
	or.b32  	%r163, %r159, %r162;
	ld.global.f32 	%f28, [%rd9+12];
	setp.gt.f32 	%p36, %f28, 0f00000000;
	add.s32 	%r164, %r155, -4;
	shl.b32 	%r165, %r152, %r164;
	selp.b32 	%r166, %r165, 0, %p36;
	or.b32  	%r167, %r163, %r166;
	or.b32  	%r186, %r167, %r186;
	add.s32 	%r177, %r177, 4;
$L__BB0_11:
	setp.eq.s32 	%p37, %r18, 0;
	@%p37 bra 	$L__BB0_14;
	sub.s32 	%r184, %r36, %r177;
	add.s32 	%r183, %r177, %r2;
	neg.s32 	%r182, %r18;
$L__BB0_13:
	.pragma "nounroll";
	mul.wide.s32 	%rd10, %r183, 4;
	add.s64 	%rd11, %rd1, %rd10;
	ld.global.f32 	%f29, [%rd11];
	setp.gt.f32 	%p38, %f29, 0f00000000;
	add.s32 	%r184, %r184, -1;
	mov.b32 	%r168, 1;
	shl.b32 	%r169, %r168, %r184;
	selp.b32 	%r170, %r169, 0, %p38;
	or.b32  	%r186, %r170, %r186;
	add.s32 	%r183, %r183, 1;
	add.s32 	%r182, %r182, 1;
	setp.ne.s32 	%p39, %r182, 0;
	@%p39 bra 	$L__BB0_13;
$L__BB0_14:
	cvta.to.global.u64 	%rd12, %rd2;
	mul.wide.s32 	%rd13, %r1, 4;
	add.s64 	%rd14, %rd12, %rd13;
	st.global.u32 	[%rd14], %r186;
$L__BB0_15:
	ret;

}


// ===== COMPILED SASS (sm_100) =====

	.target	sm_100

	.elftype	@"ET_EXEC"


//--------------------- .note.nv.tkinfo           --------------------------
	.section	.note.nv.tkinfo,"",@"SHT_NOTE"
	.sectionflags	@"SHF_NOTE_NV_TKINFO"
	.tkinfo
        /*0018*/ 	.word	0x00000002
        /*0030*/ 	.string	""
        /*0030*/ 	.string	"ptxas"
        /*0030*/ 	.string	"Cuda compilation tools, release 13.0, V13.0.88"
        /*0030*/ 	.string	"Build cuda_13.0.r13.0/compiler.36424714_0"
        /*0030*/ 	.string	"-arch sm_100 -m 64 "



//--------------------- .note.nv.cuinfo           --------------------------
	.section	.note.nv.cuinfo,"",@"SHT_NOTE"
	.sectionflags	@"SHF_NOTE_NV_CUINFO"
        /*0018*/ 	.short	0x0002
        /*001a*/ 	.short	0x0064
        /*001c*/ 	.short	0x0082
	.zero		2


//--------------------- .nv.info                  --------------------------
	.section	.nv.info,"",@"SHT_CUDA_INFO"
	.align	4


	//----- nvinfo : EIATTR_REGCOUNT
	.align		4
        /*0000*/ 	.byte	0x04, 0x2f
        /*0002*/ 	.short	(.L_1 - .L_0)
	.align		4
.L_0:
        /*0004*/ 	.word	index@(_Z18filter_hash_kernelPfPjii)
        /*0008*/ 	.word	0x0000001e


	//----- nvinfo : EIATTR_FRAME_SIZE
	.align		4
.L_1:
        /*000c*/ 	.byte	0x04, 0x11
        /*000e*/ 	.short	(.L_3 - .L_2)
	.align		4
.L_2:
        /*0010*/ 	.word	index@(_Z18filter_hash_kernelPfPjii)
        /*0014*/ 	.word	0x00000000


	//----- nvinfo : EIATTR_MIN_STACK_SIZE
	.align		4
.L_3:
        /*0018*/ 	.byte	0x04, 0x12
        /*001a*/ 	.short	(.L_5 - .L_4)
	.align		4
.L_4:
        /*001c*/ 	.word	index@(_Z18filter_hash_kernelPfPjii)
        /*0020*/ 	.word	0x00000000
.L_5:


//--------------------- .nv.compat                --------------------------
	.section	.nv.compat,"",@"SHT_CUDA_COMPAT_INFO"
	.align	4
        /*0000*/ 	.byte	0x02, 0x09, 0x00, 0x00, 0x02, 0x02, 0x01, 0x00, 0x02, 0x05, 0x05, 0x00, 0x03, 0x07, 0x01, 0x01
        /*0010*/ 	.byte	0x02, 0x03, 0x00, 0x00, 0x02, 0x06, 0x01, 0x00, 0x04, 0x0b, 0x08, 0x00, 0x09, 0x00, 0x00, 0x00
        /*0020*/ 	.byte	0x00, 0x00, 0x00, 0x00


//--------------------- .nv.info._Z18filter_hash_kernelPfPjii --------------------------
	.section	.nv.info._Z18filter_hash_kernelPfPjii,"",@"SHT_CUDA_INFO"
	.sectionflags	@""
	.align	4


	//----- nvinfo : EIATTR_CUDA_API_VERSION
	.align		4
        /*0000*/ 	.byte	0x04, 0x37
        /*0002*/ 	.short	(.L_7 - .L_6)
.L_6:
        /*0004*/ 	.word	0x00000082


	//----- nvinfo : EIATTR_KPARAM_INFO
	.align		4
.L_7:
        /*0008*/ 	.byte	0x04, 0x17
        /*000a*/ 	.short	(.L_9 - .L_8)
.L_8:
        /*000c*/ 	.word	0x00000000
        /*0010*/ 	.short	0x0003
        /*0012*/ 	.short	0x0014
        /*0014*/ 	.byte	0x00, 0xf0, 0x11, 0x00


	//----- nvinfo : EIATTR_KPARAM_INFO
	.align		4
.L_9:
        /*0018*/ 	.byte	0x04, 0x17
        /*001a*/ 	.short	(.L_11 - .L_10)
.L_10:
        /*001c*/ 	.word	0x00000000
        /*0020*/ 	.short	0x0002
        /*0022*/ 	.short	0x0010
        /*0024*/ 	.byte	0x00, 0xf0, 0x11, 0x00


	//----- nvinfo : EIATTR_KPARAM_INFO
	.align		4
.L_11:
        /*0028*/ 	.byte	0x04, 0x17
        /*002a*/ 	.short	(.L_13 - .L_12)
.L_12:
        /*002c*/ 	.word	0x00000000
        /*0030*/ 	.short	0x0001
        /*0032*/ 	.short	0x0008
        /*0034*/ 	.byte	0x00, 0xf5, 0x21, 0x00


	//----- nvinfo : EIATTR_KPARAM_INFO
	.align		4
.L_13:
        /*0038*/ 	.byte	0x04, 0x17
        /*003a*/ 	.short	(.L_15 - .L_14)
.L_14:
        /*003c*/ 	.word	0x00000000
        /*0040*/ 	.short	0x0000
        /*0042*/ 	.short	0x0000
        /*0044*/ 	.byte	0x00, 0xf5, 0x21, 0x00


	//----- nvinfo : EIATTR_SPARSE_MMA_MASK
	.align		4
.L_15:
        /*0048*/ 	.byte	0x03, 0x50
        /*004a*/ 	.short	0x0000


	//----- nvinfo : EIATTR_MAXREG_COUNT
	.align		4
        /*004c*/ 	.byte	0x03, 0x1b
        /*004e*/ 	.short	0x00ff


	//----- nvinfo : EIATTR_MERCURY_ISA_VERSION
	.align		4
        /*0050*/ 	.byte	0x03, 0x5f
        /*0052*/ 	.short	0x0101


	//----- nvinfo : EIATTR_VRC_CTA_INIT_COUNT
	.align		4
        /*0054*/ 	.byte	0x02, 0x4a
	.zero		1
	.zero		1


	//----- nvinfo : EIATTR_EXIT_INSTR_OFFSETS
	.align		4
        /*0058*/ 	.byte	0x04, 0x1c
        /*005a*/ 	.short	(.L_17 - .L_16)


	//   ....[0]....
.L_16:
        /*005c*/ 	.word	0x00000070


	//   ....[1]....
        /*0060*/ 	.word	0x00000e50


	//----- nvinfo : EIATTR_CBANK_PARAM_SIZE
	.align		4
.L_17:
        /*0064*/ 	.byte	0x03, 0x19
        /*0066*/ 	.short	0x0018


	//----- nvinfo : EIATTR_PARAM_CBANK
	.align		4
        /*0068*/ 	.byte	0x04, 0x0a
        /*006a*/ 	.short	(.L_19 - .L_18)
	.align		4
.L_18:
        /*006c*/ 	.word	index@(.nv.constant0._Z18filter_hash_kernelPfPjii)
        /*0070*/ 	.short	0x0380
        /*0072*/ 	.short	0x0018


	//----- nvinfo : EIATTR_SW_WAR
	.align		4
.L_19:
        /*0074*/ 	.byte	0x04, 0x36
        /*0076*/ 	.short	(.L_21 - .L_20)
.L_20:
        /*0078*/ 	.word	0x00000008
.L_21:


//--------------------- .nv.callgraph             --------------------------
	.section	.nv.callgraph,"",@"SHT_CUDA_CALLGRAPH"
	.align	4
	.sectionentsize	8
	.align		4
        /*0000*/ 	.word	0x00000000
	.align		4
        /*0004*/ 	.word	0xffffffff
	.align		4
        /*0008*/ 	.word	0x00000000
	.align		4
        /*000c*/ 	.word	0xfffffffe
	.align		4
        /*0010*/ 	.word	0x00000000
	.align		4
        /*0014*/ 	.word	0xfffffffd
	.align		4
        /*0018*/ 	.word	0x00000000
	.align		4
        /*001c*/ 	.word	0xfffffffc


//--------------------- .text._Z18filter_hash_kernelPfPjii --------------------------
	.section	.text._Z18filter_hash_kernelPfPjii,"ax",@progbits
	.align	128
        .global         _Z18filter_hash_kernelPfPjii
        .type           _Z18filter_hash_kernelPfPjii,@function
        .size           _Z18filter_hash_kernelPfPjii,(.L_x_7 - _Z18filter_hash_kernelPfPjii)
        .other          _Z18filter_hash_kernelPfPjii,@"STO_CUDA_ENTRY STV_DEFAULT"
_Z18filter_hash_kernelPfPjii:
.text._Z18filter_hash_kernelPfPjii:
[----:B------:R-:W-:Y:S01]  /*0000*/  LDC R1, c[0x0][0x37c] ;  /* 0x0000df00ff017b82 */ /* 0x000fe20000000800 */
[----:B------:R-:W0:Y:S07]  /*0010*/  S2R R3, SR_TID.X ;  /* 0x0000000000037919 */ /* 0x000e2e0000002100 */
[----:B------:R-:W0:Y:S01]  /*0020*/  S2UR UR4, SR_CTAID.X ;  /* 0x00000000000479c3 */ /* 0x000e220000002500 */
[----:B------:R-:W1:Y:S07]  /*0030*/  LDCU UR5, c[0x0][0x390] ;  /* 0x00007200ff0577ac */ /* 0x000e6e0008000800 */
[----:B------:R-:W0:Y:S02]  /*0040*/  LDC R0, c[0x0][0x360] ;  /* 0x0000d800ff007b82 */ /* 0x000e240000000800 */
[----:B0-----:R-:W-:-:S05]  /*0050*/  IMAD R0, R0, UR4, R3 ;  /* 0x0000000400007c24 */ /* 0x001fca000f8e0203 */
[----:B-1----:R-:W-:-:S13]  /*0060*/  ISETP.GE.AND P0, PT, R0, UR5, PT ;  /* 0x0000000500007c0c */ /* 0x002fda000bf06270 */
[----:B------:R-:W-:Y:S05]  /*0070*/  @P0 EXIT ;  /* 0x000000000000094d */ /* 0x000fea0003800000 */
[----:B------:R-:W0:Y:S01]  /*0080*/  LDCU UR8, c[0x0][0x394] ;  /* 0x00007280ff0877ac */ /* 0x000e220008000800 */
[----:B------:R-:W-:Y:S01]  /*0090*/  IMAD.MOV.U32 R6, RZ, RZ, RZ ;  /* 0x000000ffff067224 */ /* 0x000fe200078e00ff */
[----:B------:R-:W1:Y:S01]  /*00a0*/  LDCU.64 UR6, c[0x0][0x358] ;  /* 0x00006b00ff0677ac */ /* 0x000e620008000a00 */
[----:B0-----:R-:W-:-:S09]  /*00b0*/  UISETP.GE.AND UP0, UPT, UR8, 0x1, UPT ;  /* 0x000000010800788c */ /* 0x001fd2000bf06270 */
[----:B-1----:R-:W-:Y:S05]  /*00c0*/  BRA.U !UP0, `(.L_x_0) ;  /* 0x0000000d08547547 */ /* 0x002fea000b800000 */
[----:B------:R-:W-:Y:S01]  /*00d0*/  UISETP.GE.U32.AND UP0, UPT, UR8, 0x10, UPT ;  /* 0x000000100800788c */ /* 0x000fe2000bf06070 */
[----:B------:R-:W-:Y:S01]  /*00e0*/  CS2R R6, SRZ ;  /* 0x0000000000067805 */ /* 0x000fe2000001ff00 */
[----:B------:R-:W-:-:S04]  /*00f0*/  ULOP3.LUT UR4, UR8, 0xf, URZ, 0xc0, !UPT ;  /* 0x0000000f08047892 */ /* 0x000fc8000f8ec0ff */
[----:B------:R-:W-:-:S03]  /*0100*/  UISETP.NE.AND UP1, UPT, UR4, URZ, UPT ;  /* 0x000000ff0400728c */ /* 0x000fc6000bf25270 */
[----:B------:R-:W-:Y:S08]  /*0110*/  BRA.U !UP0, `(.L_x_1) ;  /* 0x0000000508947547 */ /* 0x000ff0000b800000 */
[----:B------:R-:W0:Y:S01]  /*0120*/  LDC.64 R4, c[0x0][0x380] ;  /* 0x0000e000ff047b82 */ /* 0x000e220000000a00 */
[----:B------:R-:W-:Y:S01]  /*0130*/  ULOP3.LUT UR5, UR8, 0x7ffffff0, URZ, 0xc0, !UPT ;  /* 0x7ffffff008057892 */ /* 0x000fe2000f8ec0ff */
[----:B------:R-:W-:Y:S02]  /*0140*/  IMAD.MOV.U32 R8, RZ, RZ, RZ ;  /* 0x000000ffff087224 */ /* 0x000fe400078e00ff */
[----:B------:R-:W-:-:S03]  /*0150*/  IMAD.MOV.U32 R6, RZ, RZ, RZ ;  /* 0x000000ffff067224 */ /* 0x000fc600078e00ff */
[----:B------:R-:W-:-:S07]  /*0160*/  IMAD.U32 R7, RZ, RZ, UR5 ;  /* 0x00000005ff077e24 */ /* 0x000fce000f8e00ff */
.L_x_2:
[----:B------:R-:W-:-:S04]  /*0170*/  IMAD R3, R0, UR8, R8 ;  /* 0x0000000800037c24 */ /* 0x000fc8000f8e0208 */
[----:B0-----:R-:W-:-:S05]  /*0180*/  IMAD.WIDE R2, R3, 0x4, R4 ;  /* 0x0000000403027825 */ /* 0x001fca00078e0204 */
[----:B------:R-:W2:Y:S04]  /*0190*/  LDG.E R24, desc[UR6][R2.64] ;  /* 0x0000000602187981 */ /* 0x000ea8000c1e1900 */
[----:B------:R-:W3:Y:S04]  /*01a0*/  LDG.E R26, desc[UR6][R2.64+0x4] ;  /* 0x00000406021a7981 */ /* 0x000ee8000c1e1900 */
[----:B------:R-:W4:Y:S04]  /*01b0*/  LDG.E R9, desc[UR6][R2.64+0x8] ;  /* 0x0000080602097981 */ /* 0x000f28000c1e1900 */
[----:B------:R-:W5:Y:S04]  /*01c0*/  LDG.E R11, desc[UR6][R2.64+0x10] ;  /* 0x00001006020b7981 */ /* 0x000f68000c1e1900 */
        /* <DEDUP_REMOVED lines=11> */
[----:B------:R0:W5:Y:S01]  /*0280*/  LDG.E R23, desc[UR6][R2.64+0x3c] ;  /* 0x00003c0602177981 */ /* 0x000162000c1e1900 */
[----:B------:R-:W-:-:S02]  /*0290*/  LOP3.LUT R25, RZ, R8, RZ, 0x33, !PT ;  /* 0x00000008ff197212 */ /* 0x000fc400078e33ff */
[----:B------:R-:W-:-:S03]  /*02a0*/  IADD3 R22, PT, PT, -R8, UR8, RZ ;  /* 0x0000000808167c10 */ /* 0x000fc6000fffe1ff */
[----:B------:R-:W-:Y:S02]  /*02b0*/  VIADD R25, R25, UR8 ;  /* 0x0000000819197c36 */ /* 0x000fe40008000000 */
[C---:B------:R-:W-:Y:S02]  /*02c0*/  VIADD R27, R22.reuse, 0xfffffffe ;  /* 0xfffffffe161b7836 */ /* 0x040fe40000000000 */
[----:B0-----:R-:W-:Y:S02]  /*02d0*/  VIADD R3, R22, 0xfffffffd ;  /* 0xfffffffd16037836 */ /* 0x001fe40000000000 */
[----:B------:R-:W-:Y:S01]  /*02e0*/  VIADD R8, R8, 0x10 ;  /* 0x0000001008087836 */ /* 0x000fe20000000000 */
[----:B--2---:R-:W-:Y:S01]  /*02f0*/  FSETP.GT.AND P0, PT, R24, RZ, PT ;  /* 0x000000ff1800720b */ /* 0x004fe20003f04000 */
[----:B------:R-:W-:Y:S01]  /*0300*/  IMAD.MOV.U32 R24, RZ, RZ, 0x1 ;  /* 0x00000001ff187424 */ /* 0x000fe200078e00ff */
[----:B---3--:R-:W-:-:S04]  /*0310*/  FSETP.GT.AND P1, PT, R26, RZ, PT ;  /* 0x000000ff1a00720b */ /* 0x008fc80003f24000 */
[C---:B------:R-:W-:Y:S02]  /*0320*/  SHF.L.U32 R25, R24.reuse, R25, RZ ;  /* 0x0000001918197219 */ /* 0x040fe400000006ff */
[----:B------:R-:W-:Y:S02]  /*0330*/  SHF.L.U32 R27, R24, R27, RZ ;  /* 0x0000001b181b7219 */ /* 0x000fe400000006ff */
[----:B------:R-:W-:Y:S02]  /*0340*/  SEL R25, R25, RZ, P0 ;  /* 0x000000ff19197207 */ /* 0x000fe40000000000 */
[----:B------:R-:W-:Y:S02]  /*0350*/  SEL R27, R27, RZ, P1 ;  /* 0x000000ff1b1b7207 */ /* 0x000fe40000800000 */
[----:B----4-:R-:W-:Y:S01]  /*0360*/  FSETP.GT.AND P0, PT, R9, RZ, PT ;  /* 0x000000ff0900720b */ /* 0x010fe20003f04000 */
[C---:B------:R-:W-:Y:S01]  /*0370*/  VIADD R9, R22.reuse, 0xfffffffc ;  /* 0xfffffffc16097836 */ /* 0x040fe20000000000 */
[----:B------:R-:W-:Y:S01]  /*0380*/  LOP3.LUT R6, R27, R25, R6, 0xfe, !PT ;  /* 0x000000191b067212 */ /* 0x000fe200078efe06 */
[C---:B------:R-:W-:Y:S01]  /*0390*/  VIADD R25, R22.reuse, 0xfffffffa ;  /* 0xfffffffa16197836 */ /* 0x040fe20000000000 */
[----:B-----5:R-:W-:Y:S01]  /*03a0*/  FSETP.GT.AND P2, PT, R11, RZ, PT ;  /* 0x000000ff0b00720b */ /* 0x020fe20003f44000 */
[----:B------:R-:W-:Y:S01]  /*03b0*/  VIADD R11, R22, 0xfffffffb ;  /* 0xfffffffb160b7836 */ /* 0x000fe20000000000 */
[----:B------:R-:W-:-:S02]  /*03c0*/  FSETP.GT.AND P1, PT, R10, RZ, PT ;  /* 0x000000ff0a00720b */ /* 0x000fc40003f24000 */
[C---:B------:R-:W-:Y:S02]  /*03d0*/  SHF.L.U32 R3, R24.reuse, R3, RZ ;  /* 0x0000000318037219 */ /* 0x040fe400000006ff */
[----:B------:R-:W-:Y:S02]  /*03e0*/  SHF.L.U32 R9, R24, R9, RZ ;  /* 0x0000000918097219 */ /* 0x000fe400000006ff */
[----:B------:R-:W-:Y:S02]  /*03f0*/  FSETP.GT.AND P3, PT, R12, RZ, PT ;  /* 0x000000ff0c00720b */ /* 0x000fe40003f64000 */
[----:B------:R-:W-:Y:S02]  /*0400*/  SEL R3, R3, RZ, P0 ;  /* 0x000000ff03037207 */ /* 0x000fe40000000000 */
[----:B------:R-:W-:Y:S02]  /*0410*/  SEL R9, R9, RZ, P1 ;  /* 0x000000ff09097207 */ /* 0x000fe40000800000 */
[----:B------:R-:W-:-:S02]  /*0420*/  SHF.L.U32 R11, R24, R11, RZ ;  /* 0x0000000b180b7219 */ /* 0x000fc400000006ff */
[----:B------:R-:W-:Y:S02]  /*0430*/  SHF.L.U32 R25, R24, R25, RZ ;  /* 0x0000001918197219 */ /* 0x000fe400000006ff */
[----:B------:R-:W-:Y:S02]  /*0440*/  LOP3.LUT R3, R9, R3, R6, 0xfe, !PT ;  /* 0x0000000309037212 */ /* 0x000fe400078efe06 */
[----:B------:R-:W-:Y:S02]  /*0450*/  SEL R2, R11, RZ, P2 ;  /* 0x000000ff0b027207 */ /* 0x000fe40001000000 */
[----:B------:R-:W-:Y:S01]  /*0460*/  SEL R25, R25, RZ, P3 ;  /* 0x000000ff19197207 */ /* 0x000fe20001800000 */
[----:B------:R-:W-:-:S03]  /*0470*/  VIADD R9, R22, 0xfffffff8 ;  /* 0xfffffff816097836 */ /* 0x000fc60000000000 */
[----:B------:R-:W-:Y:S01]  /*0480*/  LOP3.LUT R2, R25, R2, R3, 0xfe, !PT ;  /* 0x0000000219027212 */ /* 0x000fe200078efe03 */
[C---:B------:R-:W-:Y:S01]  /*0490*/  VIADD R3, R22.reuse, 0xfffffff9 ;  /* 0xfffffff916037836 */ /* 0x040fe20000000000 */
[----:B------:R-:W-:Y:S01]  /*04a0*/  FSETP.GT.AND P0, PT, R13, RZ, PT ;  /* 0x000000ff0d00720b */ /* 0x000fe20003f04000 */
[----:B------:R-:W-:Y:S01]  /*04b0*/  VIADD R11, R22, 0xfffffff7 ;  /* 0xfffffff7160b7836 */ /* 0x000fe20000000000 */
[----:B------:R-:W-:Y:S01]  /*04c0*/  FSETP.GT.AND P1, PT, R14, RZ, PT ;  /* 0x000000ff0e00720b */ /* 0x000fe20003f24000 */
[----:B------:R-:W-:Y:S01]  /*04d0*/  VIADD R13, R22, 0xfffffff6 ;  /* 0xfffffff6160d7836 */ /* 0x000fe20000000000 */
[C---:B------:R-:W-:Y:S02]  /*04e0*/  SHF.L.U32 R3, R24.reuse, R3, RZ ;  /* 0x0000000318037219 */ /* 0x040fe400000006ff */
[----:B------:R-:W-:Y:S02]  /*04f0*/  SHF.L.U32 R9, R24, R9, RZ ;  /* 0x0000000918097219 */ /* 0x000fe400000006ff */
[----:B------:R-:W-:-:S02]  /*0500*/  FSETP.GT.AND P2, PT, R15, RZ, PT ;  /* 0x000000ff0f00720b */ /* 0x000fc40003f44000 */
[----:B------:R-:W-:Y:S02]  /*0510*/  FSETP.GT.AND P3, PT, R16, RZ, PT ;  /* 0x000000ff1000720b */ /* 0x000fe40003f64000 */
[----:B------:R-:W-:Y:S02]  /*0520*/  SEL R3, R3, RZ, P0 ;  /* 0x000000ff03037207 */ /* 0x000fe40000000000 */
[----:B------:R-:W-:Y:S02]  /*0530*/  SEL R9, R9, RZ, P1 ;  /* 0x000000ff09097207 */ /* 0x000fe40000800000 */
[C---:B------:R-:W-:Y:S02]  /*0540*/  SHF.L.U32 R11, R24.reuse, R11, RZ ;  /* 0x0000000b180b7219 */ /* 0x040fe400000006ff */
[----:B------:R-:W-:Y:S02]  /*0550*/  SHF.L.U32 R13, R24, R13, RZ ;  /* 0x0000000d180d7219 */ /* 0x000fe400000006ff */
[----:B------:R-:W-:-:S02]  /*0560*/  LOP3.LUT R2, R9, R3, R2, 0xfe, !PT ;  /* 0x0000000309027212 */ /* 0x000fc400078efe02 */
[----:B------:R-:W-:Y:S02]  /*0570*/  SEL R11, R11, RZ, P2 ;  /* 0x000000ff0b0b7207 */ /* 0x000fe40001000000 */
[----:B------:R-:W-:-:S04]  /*0580*/  SEL R13, R13, RZ, P3 ;  /* 0x000000ff0d0d7207 */ /* 0x000fc80001800000 */
[----:B------:R-:W-:Y:S01]  /*0590*/  LOP3.LUT R2, R13, R11, R2, 0xfe, !PT ;  /* 0x0000000b0d027212 */ /* 0x000fe200078efe02 */
[C---:B------:R-:W-:Y:S01]  /*05a0*/  VIADD R11, R22.reuse, 0xfffffff3 ;  /* 0xfffffff3160b7836 */ /* 0x040fe20000000000 */
[----:B------:R-:W-:Y:S01]  /*05b0*/  FSETP.GT.AND P2, PT, R19, RZ, PT ;  /* 0x000000ff1300720b */ /* 0x000fe20003f44000 */
[C---:B------:R-:W-:Y:S02]  /*05c0*/  VIADD R3, R22.reuse, 0xfffffff5 ;  /* 0xfffffff516037836 */ /* 0x040fe40000000000 */
[----:B------:R-:W-:Y:S01]  /*05d0*/  VIADD R9, R22, 0xfffffff4 ;  /* 0xfffffff416097836 */ /* 0x000fe20000000000 */
[----:B------:R-:W-:Y:S01]  /*05e0*/  SHF.L.U32 R11, R24, R11, RZ ;  /* 0x0000000b180b7219 */ /* 0x000fe200000006ff */
[----:B------:R-:W-:Y:S01]  /*05f0*/  VIADD R13, R22, 0xfffffff2 ;  /* 0xfffffff2160d7836 */ /* 0x000fe20000000000 */
[----:B------:R-:W-:Y:S02]  /*0600*/  FSETP.GT.AND P0, PT, R17, RZ, PT ;  /* 0x000000ff1100720b */ /* 0x000fe40003f04000 */
[----:B------:R-:W-:-:S02]  /*0610*/  FSETP.GT.AND P1, PT, R18, RZ, PT ;  /* 0x000000ff1200720b */ /* 0x000fc40003f24000 */
[C---:B------:R-:W-:Y:S02]  /*0620*/  SHF.L.U32 R3, R24.reuse, R3, RZ ;  /* 0x0000000318037219 */ /* 0x040fe400000006ff */
[----:B------:R-:W-:Y:S02]  /*0630*/  SHF.L.U32 R9, R24, R9, RZ ;  /* 0x0000000918097219 */ /* 0x000fe400000006ff */
[----:B------:R-:W-:Y:S02]  /*0640*/  SEL R11, R11, RZ, P2 ;  /* 0x000000ff0b0b7207 */ /* 0x000fe40001000000 */
[----:B------:R-:W-:Y:S01]  /*0650*/  ISETP.NE.AND P2, PT, R8, R7, PT ;  /* 0x000000070800720c */ /* 0x000fe20003f45270 */
[----:B------:R-:W-:Y:S01]  /*0660*/  VIADD R15, R22, 0xfffffff1 ;  /* 0xfffffff1160f7836 */ /* 0x000fe20000000000 */
[----:B------:R-:W-:Y:S01]  /*0670*/  FSETP.GT.AND P3, PT, R20, RZ, PT ;  /* 0x000000ff1400720b */ /* 0x000fe20003f64000 */
[----:B------:R-:W-:Y:S01]  /*0680*/  VIADD R17, R22, 0xfffffff0 ;  /* 0xfffffff016117836 */ /* 0x000fe20000000000 */
[----:B------:R-:W-:-:S02]  /*0690*/  SEL R3, R3, RZ, P0 ;  /* 0x000000ff03037207 */ /* 0x000fc40000000000 */
[----:B------:R-:W-:Y:S02]  /*06a0*/  SEL R9, R9, RZ, P1 ;  /* 0x000000ff09097207 */ /* 0x000fe40000800000 */
[C---:B------:R-:W-:Y:S02]  /*06b0*/  SHF.L.U32 R13, R24.reuse, R13, RZ ;  /* 0x0000000d180d7219 */ /* 0x040fe400000006ff */
[C---:B------:R-:W-:Y:S02]  /*06c0*/  SHF.L.U32 R15, R24.reuse, R15, RZ ;  /* 0x0000000f180f7219 */ /* 0x040fe400000006ff */
[----:B------:R-:W-:Y:S02]  /*06d0*/  SHF.L.U32 R17, R24, R17, RZ ;  /* 0x0000001118117219 */ /* 0x000fe400000006ff */
[----:B------:R-:W-:Y:S02]  /*06e0*/  LOP3.LUT R2, R9, R3, R2, 0xfe, !PT ;  /* 0x0000000309027212 */ /* 0x000fe400078efe02 */
[----:B------:R-:W-:-:S02]  /*06f0*/  SEL R13, R13, RZ, P3 ;  /* 0x000000ff0d0d7207 */ /* 0x000fc40001800000 */
[----:B------:R-:W-:Y:S02]  /*0700*/  FSETP.GT.AND P0, PT, R21, RZ, PT ;  /* 0x000000ff1500720b */ /* 0x000fe40003f04000 */
[----:B------:R-:W-:Y:S02]  /*0710*/  FSETP.GT.AND P1, PT, R23, RZ, PT ;  /* 0x000000ff1700720b */ /* 0x000fe40003f24000 */
[----:B------:R-:W-:Y:S02]  /*0720*/  LOP3.LUT R2, R13, R11, R2, 0xfe, !PT ;  /* 0x0000000b0d027212 */ /* 0x000fe400078efe02 */
[----:B------:R-:W-:Y:S02]  /*0730*/  SEL R15, R15, RZ, P0 ;  /* 0x000000ff0f0f7207 */ /* 0x000fe40000000000 */
[----:B------:R-:W-:-:S04]  /*0740*/  SEL R17, R17, RZ, P1 ;  /* 0x000000ff11117207 */ /* 0x000fc80000800000 */
[----:B------:R-:W-:Y:S01]  /*0750*/  LOP3.LUT R6, R17, R15, R2, 0xfe, !PT ;  /* 0x0000000f11067212 */ /* 0x000fe200078efe02 */
[----:B------:R-:W-:Y:S06]  /*0760*/  @P2 BRA `(.L_x_2) ;  /* 0xfffffff800802947 */ /* 0x000fec000383ffff */
.L_x_1:
[----:B------:R-:W-:Y:S05]  /*0770*/  BRA.U !UP1, `(.L_x_0) ;  /* 0x0000000509a87547 */ /* 0x000fea000b800000 */
[----:B------:R-:W-:Y:S02]  /*0780*/  UISETP.GE.U32.AND UP0, UPT, UR4, 0x8, UPT ;  /* 0x000000080400788c */ /* 0x000fe4000bf06070 */
[----:B------:R-:W-:-:S04]  /*0790*/  ULOP3.LUT UR5, UR8, 0x7, URZ, 0xc0, !UPT ;  /* 0x0000000708057892 */ /* 0x000fc8000f8ec0ff */
[----:B------:R-:W-:-:S03]  /*07a0*/  UISETP.NE.AND UP1, UPT, UR5, URZ, UPT ;  /* 0x000000ff0500728c */ /* 0x000fc6000bf25270 */
[----:B------:R-:W-:Y:S08]  /*07b0*/  BRA.U !UP0, `(.L_x_3) ;  /* 0x0000000108cc7547 */ /* 0x000ff0000b800000 */
[----:B------:R-:W0:Y:S01]  /*07c0*/  LDC.64 R8, c[0x0][0x380] ;  /* 0x0000e000ff087b82 */ /* 0x000e220000000a00 */
        /* <DEDUP_REMOVED lines=9> */
[----:B------:R0:W5:Y:S01]  /*0860*/  LDG.E R4, desc[UR6][R8.64+0x1c] ;  /* 0x00001c0608047981 */ /* 0x000162000c1e1900 */
[----:B------:R-:W-:-:S05]  /*0870*/  IADD3 R11, PT, PT, -R7, UR8, RZ ;  /* 0x00000008070b7c10 */ /* 0x000fca000fffe1ff */
[C---:B------:R-:W-:Y:S02]  /*0880*/  VIADD R12, R11.reuse, 0xfffffffe ;  /* 0xfffffffe0b0c7836 */ /* 0x040fe40000000000 */
[C---:B------:R-:W-:Y:S02]  /*0890*/  VIADD R14, R11.reuse, 0xfffffffd ;  /* 0xfffffffd0b0e7836 */ /* 0x040fe40000000000 */
[----:B0-----:R-:W-:Y:S01]  /*08a0*/  VIADD R8, R11, 0xfffffffc ;  /* 0xfffffffc0b087836 */ /* 0x001fe20000000000 */
[----:B--2---:R-:W-:Y:S02]  /*08b0*/  FSETP.GT.AND P0, PT, R10, RZ, PT ;  /* 0x000000ff0a00720b */ /* 0x004fe40003f04000 */
[----:B------:R-:W-:Y:S01]  /*08c0*/  LOP3.LUT R10, RZ, R7, RZ, 0x33, !PT ;  /* 0x00000007ff0a7212 */ /* 0x000fe200078e33ff */
[----:B------:R-:W-:Y:S01]  /*08d0*/  VIADD R7, R7, 0x8 ;  /* 0x0000000807077836 */ /* 0x000fe20000000000 */
[----:B---3--:R-:W-:Y:S01]  /*08e0*/  FSETP.GT.AND P1, PT, R5, RZ, PT ;  /* 0x000000ff0500720b */ /* 0x008fe20003f24000 */
[----:B------:R-:W-:-:S02]  /*08f0*/  IMAD.MOV.U32 R5, RZ, RZ, 0x1 ;  /* 0x00000001ff057424 */ /* 0x000fc400078e00ff */
[----:B------:R-:W-:Y:S01]  /*0900*/  VIADD R10, R10, UR8 ;  /* 0x000000080a0a7c36 */ /* 0x000fe20008000000 */
[----:B----4-:R-:W-:Y:S02]  /*0910*/  FSETP.GT.AND P2, PT, R13, RZ, PT ;  /* 0x000000ff0d00720b */ /* 0x010fe40003f44000 */
[C---:B------:R-:W-:Y:S02]  /*0920*/  SHF.L.U32 R12, R5.reuse, R12, RZ ;  /* 0x0000000c050c7219 */ /* 0x040fe400000006ff */
[C---:B------:R-:W-:Y:S02]  /*0930*/  SHF.L.U32 R10, R5.reuse, R10, RZ ;  /* 0x0000000a050a7219 */ /* 0x040fe400000006ff */
[----:B------:R-:W-:Y:S02]  /*0940*/  SHF.L.U32 R14, R5, R14, RZ ;  /* 0x0000000e050e7219 */ /* 0x000fe400000006ff */
[----:B------:R-:W-:Y:S02]  /*0950*/  SEL R10, R10, RZ, P0 ;  /* 0x000000ff0a0a7207 */ /* 0x000fe40000000000 */
[----:B------:R-:W-:Y:S01]  /*0960*/  SEL R9, R12, RZ, P1 ;  /* 0x000000ff0c097207 */ /* 0x000fe20000800000 */
[----:B------:R-:W-:Y:S01]  /*0970*/  VIADD R12, R11, 0xfffffffa ;  /* 0xfffffffa0b0c7836 */ /* 0x000fe20000000000 */
[----:B------:R-:W-:-:S02]  /*0980*/  SEL R14, R14, RZ, P2 ;  /* 0x000000ff0e0e7207 */ /* 0x000fc40001000000 */
[----:B-----5:R-:W-:Y:S02]  /*0990*/  FSETP.GT.AND P0, PT, R15, RZ, PT ;  /* 0x000000ff0f00720b */ /* 0x020fe40003f04000 */
[----:B------:R-:W-:Y:S01]  /*09a0*/  LOP3.LUT R9, R14, R10, R9, 0xfe, !PT ;  /* 0x0000000a0e097212 */ /* 0x000fe200078efe09 */
[C---:B------:R-:W-:Y:S01]  /*09b0*/  VIADD R10, R11.reuse, 0xfffffffb ;  /* 0xfffffffb0b0a7836 */ /* 0x040fe20000000000 */
[----:B------:R-:W-:Y:S01]  /*09c0*/  FSETP.GT.AND P1, PT, R16, RZ, PT ;  /* 0x000000ff1000720b */ /* 0x000fe20003f24000 */
[----:B------:R-:W-:Y:S01]  /*09d0*/  VIADD R14, R11, 0xfffffff9 ;  /* 0xfffffff90b0e7836 */ /* 0x000fe20000000000 */
[----:B------:R-:W-:Y:S01]  /*09e0*/  SHF.L.U32 R8, R5, R8, RZ ;  /* 0x0000000805087219 */ /* 0x000fe200000006ff */
[----:B------:R-:W-:Y:S01]  /*09f0*/  VIADD R16, R11, 0xfffffff8 ;  /* 0xfffffff80b107836 */ /* 0x000fe20000000000 */
[----:B------:R-:W-:Y:S02]  /*0a00*/  SHF.L.U32 R10, R5, R10, RZ ;  /* 0x0000000a050a7219 */ /* 0x000fe400000006ff */
[----:B------:R-:W-:-:S02]  /*0a10*/  SEL R8, R8, RZ, P0 ;  /* 0x000000ff08087207 */ /* 0x000fc40000000000 */
[----:B------:R-:W-:Y:S02]  /*0a20*/  SEL R10, R10, RZ, P1 ;  /* 0x000000ff0a0a7207 */ /* 0x000fe40000800000 */
[C---:B------:R-:W-:Y:S02]  /*0a30*/  SHF.L.U32 R12, R5.reuse, R12, RZ ;  /* 0x0000000c050c7219 */ /* 0x040fe400000006ff */
[----:B------:R-:W-:Y:S02]  /*0a40*/  SHF.L.U32 R14, R5, R14, RZ ;  /* 0x0000000e050e7219 */ /* 0x000fe400000006ff */
[----:B------:R-:W-:Y:S02]  /*0a50*/  FSETP.GT.AND P0, PT, R2, RZ, PT ;  /* 0x000000ff0200720b */ /* 0x000fe40003f04000 */
[----:B------:R-:W-:Y:S02]  /*0a60*/  FSETP.GT.AND P1, PT, R3, RZ, PT ;  /* 0x000000ff0300720b */ /* 0x000fe40003f24000 */
[----:B------:R-:W-:-:S02]  /*0a70*/  SHF.L.U32 R16, R5, R16, RZ ;  /* 0x0000001005107219 */ /* 0x000fc400000006ff */
[----:B------:R-:W-:Y:S02]  /*0a80*/  LOP3.LUT R8, R10, R9, R8, 0xfe, !PT ;  /* 0x000000090a087212 */ /* 0x000fe400078efe08 */
[----:B------:R-:W-:Y:S02]  /*0a90*/  FSETP.GT.AND P2, PT, R4, RZ, PT ;  /* 0x000000ff0400720b */ /* 0x000fe40003f44000 */
[----:B------:R-:W-:Y:S02]  /*0aa0*/  SEL R3, R12, RZ, P0 ;  /* 0x000000ff0c037207 */ /* 0x000fe40000000000 */
[----:B------:R-:W-:Y:S02]  /*0ab0*/  SEL R14, R14, RZ, P1 ;  /* 0x000000ff0e0e7207 */ /* 0x000fe40000800000 */
[----:B------:R-:W-:Y:S02]  /*0ac0*/  SEL R16, R16, RZ, P2 ;  /* 0x000000ff10107207 */ /* 0x000fe40001000000 */
[----:B------:R-:W-:-:S04]  /*0ad0*/  LOP3.LUT R3, R14, R8, R3, 0xfe, !PT ;  /* 0x000000080e037212 */ /* 0x000fc800078efe03 */
[----:B------:R-:W-:-:S07]  /*0ae0*/  LOP3.LUT R6, R6, R3, R16, 0xfe, !PT ;  /* 0x0000000306067212 */ /* 0x000fce00078efe10 */
.L_x_3:
        /* <DEDUP_REMOVED lines=11> */
[----:B------:R0:W5:Y:S01]  /*0ba0*/  LDG.E R13, desc[UR6][R2.64+0xc] ;  /* 0x00000c06020d7981 */ /* 0x000162000c1e1900 */
[----:B------:R-:W-:Y:S01]  /*0bb0*/  LOP3.LUT R4, RZ, R7, RZ, 0x33, !PT ;  /* 0x00000007ff047212 */ /* 0x000fe200078e33ff */
[----:B------:R-:W-:Y:S01]  /*0bc0*/  IMAD.MOV.U32 R5, RZ, RZ, 0x1 ;  /* 0x00000001ff057424 */ /* 0x000fe200078e00ff */
[C---:B------:R-:W-:Y:S01]  /*0bd0*/  IADD3 R9, PT, PT, -R7.reuse, UR8, RZ ;  /* 0x0000000807097c10 */ /* 0x040fe2000fffe1ff */
[----:B------:R-:W-:-:S02]  /*0be0*/  VIADD R7, R7, 0x4 ;  /* 0x0000000407077836 */ /* 0x000fc40000000000 */
[----:B------:R-:W-:Y:S02]  /*0bf0*/  VIADD R4, R4, UR8 ;  /* 0x0000000804047c36 */ /* 0x000fe40008000000 */
[C---:B------:R-:W-:Y:S02]  /*0c00*/  VIADD R10, R9.reuse, 0xfffffffe ;  /* 0xfffffffe090a7836 */ /* 0x040fe40000000000 */
[----:B------:R-:W-:Y:S01]  /*0c10*/  VIADD R12, R9, 0xfffffffd ;  /* 0xfffffffd090c7836 */ /* 0x000fe20000000000 */
[----:B------:R-:W-:Y:S01]  /*0c20*/  SHF.L.U32 R4, R5, R4, RZ ;  /* 0x0000000405047219 */ /* 0x000fe200000006ff */
[----:B------:R-:W-:Y:S01]  /*0c30*/  VIADD R14, R9, 0xfffffffc ;  /* 0xfffffffc090e7836 */ /* 0x000fe20000000000 */
[C---:B------:R-:W-:Y:S02]  /*0c40*/  SHF.L.U32 R10, R5.reuse, R10, RZ ;  /* 0x0000000a050a7219 */ /* 0x040fe400000006ff */
[C---:B------:R-:W-:Y:S02]  /*0c50*/  SHF.L.U32 R12, R5.reuse, R12, RZ ;  /* 0x0000000c050c7219 */ /* 0x040fe400000006ff */
[----:B------:R-:W-:-:S02]  /*0c60*/  SHF.L.U32 R14, R5, R14, RZ ;  /* 0x0000000e050e7219 */ /* 0x000fc400000006ff */
[----:B--2---:R-:W-:Y:S02]  /*0c70*/  FSETP.GT.AND P0, PT, R15, RZ, PT ;  /* 0x000000ff0f00720b */ /* 0x004fe40003f04000 */
[----:B---3--:R-:W-:Y:S02]  /*0c80*/  FSETP.GT.AND P1, PT, R8, RZ, PT ;  /* 0x000000ff0800720b */ /* 0x008fe40003f24000 */
[----:B------:R-:W-:Y:S02]  /*0c90*/  SEL R4, R4, RZ, P0 ;  /* 0x000000ff04047207 */ /* 0x000fe40000000000 */
[----:B----4-:R-:W-:Y:S02]  /*0ca0*/  FSETP.GT.AND P2, PT, R11, RZ, PT ;  /* 0x000000ff0b00720b */ /* 0x010fe40003f44000 */
[----:B0-----:R-:W-:Y:S02]  /*0cb0*/  SEL R3, R10, RZ, P1 ;  /* 0x000000ff0a037207 */ /* 0x001fe40000800000 */
[----:B-----5:R-:W-:-:S02]  /*0cc0*/  FSETP.GT.AND P3, PT, R13, RZ, PT ;  /* 0x000000ff0d00720b */ /* 0x020fc40003f64000 */
[----:B------:R-:W-:Y:S02]  /*0cd0*/  SEL R12, R12, RZ, P2 ;  /* 0x000000ff0c0c7207 */ /* 0x000fe40001000000 */
[----:B------:R-:W-:Y:S02]  /*0ce0*/  SEL R14, R14, RZ, P3 ;  /* 0x000000ff0e0e7207 */ /* 0x000fe40001800000 */
[----:B------:R-:W-:-:S04]  /*0cf0*/  LOP3.LUT R3, R12, R4, R3, 0xfe, !PT ;  /* 0x000000040c037212 */ /* 0x000fc800078efe03 */
[----:B------:R-:W-:-:S07]  /*0d00*/  LOP3.LUT R6, R6, R3, R14, 0xfe, !PT ;  /* 0x0000000306067212 */ /* 0x000fce00078efe0e */
.L_x_4:
[----:B------:R-:W-:Y:S05]  /*0d10*/  BRA.U !UP1, `(.L_x_0) ;  /* 0x0000000109407547 */ /* 0x000fea000b800000 */
[----:B------:R-:W0:Y:S01]  /*0d20*/  LDC.64 R4, c[0x0][0x380] ;  /* 0x0000e000ff047b82 */ /* 0x000e220000000a00 */
[----:B------:R-:W-:Y:S01]  /*0d30*/  IADD3 R8, PT, PT, -R7, UR8, RZ ;  /* 0x0000000807087c10 */ /* 0x000fe2000fffe1ff */
[----:B------:R-:W-:Y:S01]  /*0d40*/  IMAD R7, R0, UR8, R7 ;  /* 0x0000000800077c24 */ /* 0x000fe2000f8e0207 */
[----:B------:R-:W-:-:S12]  /*0d50*/  UIADD3 UR4, UPT, UPT, -UR4, URZ, URZ ;  /* 0x000000ff04047290 */ /* 0x000fd8000fffe1ff */
.L_x_5:
[----:B0-----:R-:W-:-:S06]  /*0d60*/  IMAD.WIDE R2, R7, 0x4, R4 ;  /* 0x0000000407027825 */ /* 0x001fcc00078e0204 */
[----:B------:R-:W2:Y:S01]  /*0d70*/  LDG.E R2, desc[UR6][R2.64] ;  /* 0x0000000602027981 */ /* 0x000ea2000c1e1900 */
[----:B------:R-:W-:Y:S01]  /*0d80*/  UIADD3 UR4, UPT, UPT, UR4, 0x1, URZ ;  /* 0x0000000104047890 */ /* 0x000fe2000fffe0ff */
[----:B------:R-:W-:Y:S02]  /*0d90*/  VIADD R8, R8, 0xffffffff ;  /* 0xffffffff08087836 */ /* 0x000fe40000000000 */
[----:B------:R-:W-:Y:S01]  /*0da0*/  IMAD.MOV.U32 R9, RZ, RZ, 0x1 ;  /* 0x00000001ff097424 */ /* 0x000fe200078e00ff */
[----:B------:R-:W-:Y:S01]  /*0db0*/  UISETP.NE.AND UP0, UPT, UR4, URZ, UPT ;  /* 0x000000ff0400728c */ /* 0x000fe2000bf05270 */
[----:B------:R-:W-:-:S03]  /*0dc0*/  VIADD R7, R7, 0x1 ;  /* 0x0000000107077836 */ /* 0x000fc60000000000 */
[----:B------:R-:W-:Y:S02]  /*0dd0*/  SHF.L.U32 R9, R9, R8, RZ ;  /* 0x0000000809097219 */ /* 0x000fe400000006ff */
[----:B--2---:R-:W-:-:S04]  /*0de0*/  FSETP.GT.AND P0, PT, R2, RZ, PT ;  /* 0x000000ff0200720b */ /* 0x004fc80003f04000 */
[----:B------:R-:W-:-:S04]  /*0df0*/  SEL R9, R9, RZ, P0 ;  /* 0x000000ff09097207 */ /* 0x000fc80000000000 */
[----:B------:R-:W-:Y:S01]  /*0e00*/  LOP3.LUT R6, R9, R6, RZ, 0xfc, !PT ;  /* 0x0000000609067212 */ /* 0x000fe200078efcff */
[----:B------:R-:W-:Y:S06]  /*0e10*/  BRA.U UP0, `(.L_x_5) ;  /* 0xfffffffd00d07547 */ /* 0x000fec000b83ffff */
.L_x_0:
[----:B------:R-:W0:Y:S02]  /*0e20*/  LDC.64 R2, c[0x0][0x388] ;  /* 0x0000e200ff027b82 */ /* 0x000e240000000a00 */
[----:B0-----:R-:W-:-:S05]  /*0e30*/  IMAD.WIDE R2, R0, 0x4, R2 ;  /* 0x0000000400027825 */ /* 0x001fca00078e0202 */
[----:B------:R-:W-:Y:S01]  /*0e40*/  STG.E desc[UR6][R2.64], R6 ;  /* 0x0000000602007986 */ /* 0x000fe2000c101906 */
[----:B------:R-:W-:Y:S05]  /*0e50*/  EXIT ;  /* 0x000000000000794d */ /* 0x000fea0003800000 */
.L_x_6:
[----:B------:R-:W-:-:S00]  /*0e60*/  BRA `(.L_x_6) ;  /* 0xfffffffc00fc7947 */ /* 0x000fc0000383ffff */
[----:B------:R-:W-:-:S00]  /*0e70*/  NOP ;  /* 0x0000000000007918 */ /* 0x000fc00000000000 */
        /* <DEDUP_REMOVED lines=8> */
.L_x_7:


//--------------------- .nv.shared.reserved.0     --------------------------
	.section	.nv.shared.reserved.0,"aw",@nobits
	.weak		__nv_reservedSMEM_offset_0_alias
	.size		__nv_reservedSMEM_offset_0_alias, 0, 64
	.other		__nv_reservedSMEM_offset_0_alias,@"STO_CUDA_RESERVED_SHARED STV_DEFAULT"
__nv_reservedSMEM_offset_0_alias:
	.zero		0
	.zero		64


//--------------------- .nv.constant0._Z18filter_hash_kernelPfPjii --------------------------
	.section	.nv.constant0._Z18filter_hash_kernelPfPjii,"a",@progbits
	.sectionflags	@""
	.align	4
.nv.constant0._Z18filter_hash_kernelPfPjii:
	.zero		920


//--------------------- SYMBOLS --------------------------

	.type		.nv.reservedSmem.offset0,@object
	.size		.nv.reservedSmem.offset0,0x4
